//
// Generated by NVIDIA NVVM Compiler
//
// Compiler Build ID: CL-36424714
// Cuda compilation tools, release 13.0, V13.0.88
// Based on NVVM 20.0.0
//

.version 9.0
.target sm_100
.address_size 64

	// .globl	_Z4demov

.visible .entry _Z4demov()
{


	ret;

}


// ===== COMPILED SASS (sm_100) =====

	.target	sm_100

	.elftype	@"ET_EXEC"


//--------------------- .note.nv.tkinfo           --------------------------
	.section	.note.nv.tkinfo,"",@"SHT_NOTE"
	.sectionflags	@"SHF_NOTE_NV_TKINFO"
	.tkinfo
        /*0018*/ 	.word	0x00000002
        /*0030*/ 	.string	""
        /*0030*/ 	.string	"ptxas"
        /*0030*/ 	.string	"Cuda compilation tools, release 13.0, V13.0.88"
        /*0030*/ 	.string	"Build cuda_13.0.r13.0/compiler.36424714_0"
        /*0030*/ 	.string	"-arch sm_100 -m 64 "



//--------------------- .note.nv.cuinfo           --------------------------
	.section	.note.nv.cuinfo,"",@"SHT_NOTE"
	.sectionflags	@"SHF_NOTE_NV_CUINFO"
        /*0018*/ 	.short	0x0002
        /*001a*/ 	.short	0x0064
        /*001c*/ 	.short	0x0082
	.zero		2


//--------------------- .nv.info                  --------------------------
	.section	.nv.info,"",@"SHT_CUDA_INFO"
	.align	4


	//----- nvinfo : EIATTR_REGCOUNT
	.align		4
        /*0000*/ 	.byte	0x04, 0x2f
        /*0002*/ 	.short	(.L_1 - .L_0)
	.align		4
.L_0:
        /*0004*/ 	.word	index@(_Z4demov)
        /*0008*/ 	.word	0x00000004


	//----- nvinfo : EIATTR_FRAME_SIZE
	.align		4
.L_1:
        /*000c*/ 	.byte	0x04, 0x11
        /*000e*/ 	.short	(.L_3 - .L_2)
	.align		4
.L_2:
        /*0010*/ 	.word	index@(_Z4demov)
        /*0014*/ 	.word	0x00000000


	//----- nvinfo : EIATTR_MIN_STACK_SIZE
	.align		4
.L_3:
        /*0018*/ 	.byte	0x04, 0x12
        /*001a*/ 	.short	(.L_5 - .L_4)
	.align		4
.L_4:
        /*001c*/ 	.word	index@(_Z4demov)
        /*0020*/ 	.word	0x00000000
.L_5:


//--------------------- .nv.compat                --------------------------
	.section	.nv.compat,"",@"SHT_CUDA_COMPAT_INFO"
	.align	4
        /*0000*/ 	.byte	0x02, 0x09, 0x00, 0x00, 0x02, 0x02, 0x01, 0x00, 0x02, 0x05, 0x05, 0x00, 0x03, 0x07, 0x01, 0x01
        /*0010*/ 	.byte	0x02, 0x03, 0x00, 0x00, 0x02, 0x06, 0x01, 0x00, 0x04, 0x0b, 0x08, 0x00, 0x09, 0x00, 0x00, 0x00
        /*0020*/ 	.byte	0x00, 0x00, 0x00, 0x00


//--------------------- .nv.info._Z4demov         --------------------------
	.section	.nv.info._Z4demov,"",@"SHT_CUDA_INFO"
	.sectionflags	@""
	.align	4


	//----- nvinfo : EIATTR_CUDA_API_VERSION
	.align		4
        /*0000*/ 	.byte	0x04, 0x37
        /*0002*/ 	.short	(.L_7 - .L_6)
.L_6:
        /*0004*/ 	.word	0x00000082


	//----- nvinfo : EIATTR_SPARSE_MMA_MASK
	.align		4
.L_7:
        /*0008*/ 	.byte	0x03, 0x50
        /*000a*/ 	.short	0x0000


	//----- nvinfo : EIATTR_MAXREG_COUNT
	.align		4
        /*000c*/ 	.byte	0x03, 0x1b
        /*000e*/ 	.short	0x00ff


	//----- nvinfo : EIATTR_MERCURY_ISA_VERSION
	.align		4
        /*0010*/ 	.byte	0x03, 0x5f
        /*0012*/ 	.short	0x0101


	//----- nvinfo : EIATTR_VRC_CTA_INIT_COUNT
	.align		4
        /*0014*/ 	.byte	0x02, 0x4a
	.zero		1
	.zero		1


	//----- nvinfo : EIATTR_EXIT_INSTR_OFFSETS
	.align		4
        /*0018*/ 	.byte	0x04, 0x1c
        /*001a*/ 	.short	(.L_9 - .L_8)


	//   ....[0]....
.L_8:
        /*001c*/ 	.word	0x00000010


	//----- nvinfo : EIATTR_SW_WAR
	.align		4
.L_9:
        /*0020*/ 	.byte	0x04, 0x36
        /*0022*/ 	.short	(.L_11 - .L_10)
.L_10:
        /*0024*/ 	.word	0x00000008
.L_11:


//--------------------- .nv.callgraph             --------------------------
	.section	.nv.callgraph,"",@"SHT_CUDA_CALLGRAPH"
	.align	4
	.sectionentsize	8
	.align		4
        /*0000*/ 	.word	0x00000000
	.align		4
        /*0004*/ 	.word	0xffffffff
	.align		4
        /*0008*/ 	.word	0x00000000
	.align		4
        /*000c*/ 	.word	0xfffffffe
	.align		4
        /*0010*/ 	.word	0x00000000
	.align		4
        /*0014*/ 	.word	0xfffffffd
	.align		4
        /*0018*/ 	.word	0x00000000
	.align		4
        /*001c*/ 	.word	0xfffffffc


//--------------------- .text._Z4demov            --------------------------
	.section	.text._Z4demov,"ax",@progbits
	.align	128
        .global         _Z4demov
        .type           _Z4demov,@function
        .size           _Z4demov,(.L_x_1 - _Z4demov)
        .other          _Z4demov,@"STO_CUDA_ENTRY STV_DEFAULT"
_Z4demov:
.text._Z4demov:
[----:B------:R-:W-:Y:S01]  /*0000*/  LDC R1, c[0x0][0x37c] ;  /* 0x0000df00ff017b82 */ /* 0x000fe20000000800 */
[----:B------:R-:W-:Y:S05]  /*0010*/  EXIT ;  /* 0x000000000000794d */ /* 0x000fea0003800000 */
.L_x_0:
[----:B------:R-:W-:-:S00]  /*0020*/  BRA `(.L_x_0) ;  /* 0xfffffffc00fc7947 */ /* 0x000fc0000383ffff */
[----:B------:R-:W-:-:S00]  /*0030*/  NOP ;  /* 0x0000000000007918 */ /* 0x000fc00000000000 */
        /* <DEDUP_REMOVED lines=12> */
.L_x_1:


//--------------------- .nv.shared.reserved.0     --------------------------
	.section	.nv.shared.reserved.0,"aw",@nobits
	.weak		__nv_reservedSMEM_offset_0_alias
	.size		__nv_reservedSMEM_offset_0_alias, 0, 64
	.other		__nv_reservedSMEM_offset_0_alias,@"STO_CUDA_RESERVED_SHARED STV_DEFAULT"
__nv_reservedSMEM_offset_0_alias:
	.zero		0
	.zero		64


//--------------------- .nv.constant0._Z4demov    --------------------------
	.section	.nv.constant0._Z4demov,"a",@progbits
	.sectionflags	@""
	.align	4
.nv.constant0._Z4demov:
	.zero		896


//--------------------- SYMBOLS --------------------------

	.type		.nv.reservedSmem.offset0,@object
	.size		.nv.reservedSmem.offset0,0x4
